//
// Generated by NVIDIA NVVM Compiler
//
// Compiler Build ID: CL-36424714
// Cuda compilation tools, release 13.0, V13.0.88
// Based on NVVM 20.0.0
//

.version 9.0
.target sm_100
.address_size 64

	// .globl	kernmulC

.visible .entry kernmulC(
	.param .u64 .ptr .align 1 kernmulC_param_0,
	.param .u64 .ptr .align 1 kernmulC_param_1,
	.param .u32 kernmulC_param_2,
	.param .u32 kernmulC_param_3
)
{
	.reg .pred 	%p<4>;
	.reg .b32 	%r<15>;
	.reg .b32 	%f<10>;
	.reg .b64 	%rd<8>;

	ld.param.u64 	%rd1, [kernmulC_param_0];
	ld.param.u64 	%rd2, [kernmulC_param_1];
	ld.param.u32 	%r3, [kernmulC_param_2];
	ld.param.u32 	%r4, [kernmulC_param_3];
	mov.u32 	%r6, %ctaid.x;
	mov.u32 	%r7, %ntid.x;
	mov.u32 	%r8, %tid.x;
	mad.lo.s32 	%r1, %r6, %r7, %r8;
	mov.u32 	%r9, %ctaid.y;
	mov.u32 	%r10, %ntid.y;
	mov.u32 	%r11, %tid.y;
	mad.lo.s32 	%r12, %r9, %r10, %r11;
	setp.ge.s32 	%p1, %r1, %r3;
	setp.ge.s32 	%p2, %r12, %r4;
	or.pred  	%p3, %p1, %p2;
	@%p3 bra 	$L__BB0_2;
	cvta.to.global.u64 	%rd3, %rd1;
	cvta.to.global.u64 	%rd4, %rd2;
	mad.lo.s32 	%r13, %r3, %r12, %r1;
	shl.b32 	%r14, %r13, 1;
	mul.wide.s32 	%rd5, %r14, 4;
	add.s64 	%rd6, %rd3, %rd5;
	ld.global.f32 	%f1, [%rd6];
	ld.global.f32 	%f2, [%rd6+4];
	add.s64 	%rd7, %rd4, %rd5;
	ld.global.nc.f32 	%f3, [%rd7];
	ld.global.nc.f32 	%f4, [%rd7+4];
	mul.f32 	%f5, %f1, %f3;
	mul.f32 	%f6, %f2, %f4;
	sub.f32 	%f7, %f5, %f6;
	st.global.f32 	[%rd6], %f7;
	mul.f32 	%f8, %f1, %f4;
	fma.rn.f32 	%f9, %f2, %f3, %f8;
	st.global.f32 	[%rd6+4], %f9;
$L__BB0_2:
	ret;

}


// ===== COMPILED SASS (sm_100) =====

	.target	sm_100

	.elftype	@"ET_EXEC"


//--------------------- .note.nv.tkinfo           --------------------------
	.section	.note.nv.tkinfo,"",@"SHT_NOTE"
	.sectionflags	@"SHF_NOTE_NV_TKINFO"
	.tkinfo
        /*0018*/ 	.word	0x00000002
        /*0030*/ 	.string	""
        /*0030*/ 	.string	"ptxas"
        /*0030*/ 	.string	"Cuda compilation tools, release 13.0, V13.0.88"
        /*0030*/ 	.string	"Build cuda_13.0.r13.0/compiler.36424714_0"
        /*0030*/ 	.string	"-arch sm_100 -m 64 "



//--------------------- .note.nv.cuinfo           --------------------------
	.section	.note.nv.cuinfo,"",@"SHT_NOTE"
	.sectionflags	@"SHF_NOTE_NV_CUINFO"
        /*0018*/ 	.short	0x0002
        /*001a*/ 	.short	0x0064
        /*001c*/ 	.short	0x0082
	.zero		2


//--------------------- .nv.info                  --------------------------
	.section	.nv.info,"",@"SHT_CUDA_INFO"
	.align	4


	//----- nvinfo : EIATTR_REGCOUNT
	.align		4
        /*0000*/ 	.byte	0x04, 0x2f
        /*0002*/ 	.short	(.L_1 - .L_0)
	.align		4
.L_0:
        /*0004*/ 	.word	index@(kernmulC)
        /*0008*/ 	.word	0x0000000e


	//----- nvinfo : EIATTR_FRAME_SIZE
	.align		4
.L_1:
        /*000c*/ 	.byte	0x04, 0x11
        /*000e*/ 	.short	(.L_3 - .L_2)
	.align		4
.L_2:
        /*0010*/ 	.word	index@(kernmulC)
        /*0014*/ 	.word	0x00000000


	//----- nvinfo : EIATTR_MIN_STACK_SIZE
	.align		4
.L_3:
        /*0018*/ 	.byte	0x04, 0x12
        /*001a*/ 	.short	(.L_5 - .L_4)
	.align		4
.L_4:
        /*001c*/ 	.word	index@(kernmulC)
        /*0020*/ 	.word	0x00000000
.L_5:


//--------------------- .nv.compat                --------------------------
	.section	.nv.compat,"",@"SHT_CUDA_COMPAT_INFO"
	.align	4
        /*0000*/ 	.byte	0x02, 0x09, 0x00, 0x00, 0x02, 0x02, 0x01, 0x00, 0x02, 0x05, 0x05, 0x00, 0x03, 0x07, 0x01, 0x01
        /*0010*/ 	.byte	0x02, 0x03, 0x00, 0x00, 0x02, 0x06, 0x01, 0x00, 0x04, 0x0b, 0x08, 0x00, 0x09, 0x00, 0x00, 0x00
        /*0020*/ 	.byte	0x00, 0x00, 0x00, 0x00


//--------------------- .nv.info.kernmulC         --------------------------
	.section	.nv.info.kernmulC,"",@"SHT_CUDA_INFO"
	.sectionflags	@""
	.align	4


	//----- nvinfo : EIATTR_CUDA_API_VERSION
	.align		4
        /*0000*/ 	.byte	0x04, 0x37
        /*0002*/ 	.short	(.L_7 - .L_6)
.L_6:
        /*0004*/ 	.word	0x00000082


	//----- nvinfo : EIATTR_KPARAM_INFO
	.align		4
.L_7:
        /*0008*/ 	.byte	0x04, 0x17
        /*000a*/ 	.short	(.L_9 - .L_8)
.L_8:
        /*000c*/ 	.word	0x00000000
        /*0010*/ 	.short	0x0003
        /*0012*/ 	.short	0x0014
        /*0014*/ 	.byte	0x00, 0xf0, 0x11, 0x00


	//----- nvinfo : EIATTR_KPARAM_INFO
	.align		4
.L_9:
        /*0018*/ 	.byte	0x04, 0x17
        /*001a*/ 	.short	(.L_11 - .L_10)
.L_10:
        /*001c*/ 	.word	0x00000000
        /*0020*/ 	.short	0x0002
        /*0022*/ 	.short	0x0010
        /*0024*/ 	.byte	0x00, 0xf0, 0x11, 0x00


	//----- nvinfo : EIATTR_KPARAM_INFO
	.align		4
.L_11:
        /*0028*/ 	.byte	0x04, 0x17
        /*002a*/ 	.short	(.L_13 - .L_12)
.L_12:
        /*002c*/ 	.word	0x00000000
        /*0030*/ 	.short	0x0001
        /*0032*/ 	.short	0x0008
        /*0034*/ 	.byte	0x00, 0xf5, 0x21, 0x00


	//----- nvinfo : EIATTR_KPARAM_INFO
	.align		4
.L_13:
        /*0038*/ 	.byte	0x04, 0x17
        /*003a*/ 	.short	(.L_15 - .L_14)
.L_14:
        /*003c*/ 	.word	0x00000000
        /*0040*/ 	.short	0x0000
        /*0042*/ 	.short	0x0000
        /*0044*/ 	.byte	0x00, 0xf5, 0x21, 0x00


	//----- nvinfo : EIATTR_SPARSE_MMA_MASK
	.align		4
.L_15:
        /*0048*/ 	.byte	0x03, 0x50
        /*004a*/ 	.short	0x0000


	//----- nvinfo : EIATTR_MAXREG_COUNT
	.align		4
        /*004c*/ 	.byte	0x03, 0x1b
        /*004e*/ 	.short	0x00ff


	//----- nvinfo : EIATTR_MERCURY_ISA_VERSION
	.align		4
        /*0050*/ 	.byte	0x03, 0x5f
        /*0052*/ 	.short	0x0101


	//----- nvinfo : EIATTR_VRC_CTA_INIT_COUNT
	.align		4
        /*0054*/ 	.byte	0x02, 0x4a
	.zero		1
	.zero		1


	//----- nvinfo : EIATTR_EXIT_INSTR_OFFSETS
	.align		4
        /*0058*/ 	.byte	0x04, 0x1c
        /*005a*/ 	.short	(.L_17 - .L_16)


	//   ....[0]....
.L_16:
        /*005c*/ 	.word	0x000000c0


	//   ....[1]....
        /*0060*/ 	.word	0x000001e0


	//----- nvinfo : EIATTR_CBANK_PARAM_SIZE
	.align		4
.L_17:
        /*0064*/ 	.byte	0x03, 0x19
        /*0066*/ 	.short	0x0018


	//----- nvinfo : EIATTR_PARAM_CBANK
	.align		4
        /*0068*/ 	.byte	0x04, 0x0a
        /*006a*/ 	.short	(.L_19 - .L_18)
	.align		4
.L_18:
        /*006c*/ 	.word	index@(.nv.constant0.kernmulC)
        /*0070*/ 	.short	0x0380
        /*0072*/ 	.short	0x0018


	//----- nvinfo : EIATTR_SW_WAR
	.align		4
.L_19:
        /*0074*/ 	.byte	0x04, 0x36
        /*0076*/ 	.short	(.L_21 - .L_20)
.L_20:
        /*0078*/ 	.word	0x00000008
.L_21:


//--------------------- .nv.callgraph             --------------------------
	.section	.nv.callgraph,"",@"SHT_CUDA_CALLGRAPH"
	.align	4
	.sectionentsize	8
	.align		4
        /*0000*/ 	.word	0x00000000
	.align		4
        /*0004*/ 	.word	0xffffffff
	.align		4
        /*0008*/ 	.word	0x00000000
	.align		4
        /*000c*/ 	.word	0xfffffffe
	.align		4
        /*0010*/ 	.word	0x00000000
	.align		4
        /*0014*/ 	.word	0xfffffffd
	.align		4
        /*0018*/ 	.word	0x00000000
	.align		4
        /*001c*/ 	.word	0xfffffffc


//--------------------- .text.kernmulC            --------------------------
	.section	.text.kernmulC,"ax",@progbits
	.align	128
        .global         kernmulC
        .type           kernmulC,@function
        .size           kernmulC,(.L_x_1 - kernmulC)
        .other          kernmulC,@"STO_CUDA_ENTRY STV_DEFAULT"
kernmulC:
.text.kernmulC:
[----:B------:R-:W-:Y:S01]  /*0000*/  LDC R1, c[0x0][0x37c] ;  /* 0x0000df00ff017b82 */ /* 0x000fe20000000800 */
[----:B------:R-:W0:Y:S07]  /*0010*/  S2R R2, SR_TID.Y ;  /* 0x0000000000027919 */ /* 0x000e2e0000002200 */
[----:B------:R-:W1:Y:S01]  /*0020*/  LDC R0, c[0x0][0x360] ;  /* 0x0000d800ff007b82 */ /* 0x000e620000000800 */
[----:B------:R-:W2:Y:S01]  /*0030*/  LDCU.64 UR6, c[0x0][0x390] ;  /* 0x00007200ff0677ac */ /* 0x000ea20008000a00 */
[----:B------:R-:W1:Y:S06]  /*0040*/  S2R R3, SR_TID.X ;  /* 0x0000000000037919 */ /* 0x000e6c0000002100 */
[----:B------:R-:W0:Y:S08]  /*0050*/  S2UR UR5, SR_CTAID.Y ;  /* 0x00000000000579c3 */ /* 0x000e300000002600 */
[----:B------:R-:W0:Y:S08]  /*0060*/  LDC R7, c[0x0][0x364] ;  /* 0x0000d900ff077b82 */ /* 0x000e300000000800 */
[----:B------:R-:W1:Y:S01]  /*0070*/  S2UR UR4, SR_CTAID.X ;  /* 0x00000000000479c3 */ /* 0x000e620000002500 */
[----:B0-----:R-:W-:-:S05]  /*0080*/  IMAD R7, R7, UR5, R2 ;  /* 0x0000000507077c24 */ /* 0x001fca000f8e0202 */
[----:B--2---:R-:W-:Y:S01]  /*0090*/  ISETP.GE.AND P0, PT, R7, UR7, PT ;  /* 0x0000000707007c0c */ /* 0x004fe2000bf06270 */
[----:B-1----:R-:W-:-:S05]  /*00a0*/  IMAD R0, R0, UR4, R3 ;  /* 0x0000000400007c24 */ /* 0x002fca000f8e0203 */
[----:B------:R-:W-:-:S13]  /*00b0*/  ISETP.GE.OR P0, PT, R0, UR6, P0 ;  /* 0x0000000600007c0c */ /* 0x000fda0008706670 */
[----:B------:R-:W-:Y:S05]  /*00c0*/  @P0 EXIT ;  /* 0x000000000000094d */ /* 0x000fea0003800000 */
[----:B------:R-:W0:Y:S01]  /*00d0*/  LDC.64 R4, c[0x0][0x388] ;  /* 0x0000e200ff047b82 */ /* 0x000e220000000a00 */
[----:B------:R-:W1:Y:S01]  /*00e0*/  LDCU.64 UR4, c[0x0][0x358] ;  /* 0x00006b00ff0477ac */ /* 0x000e620008000a00 */
[----:B------:R-:W-:-:S05]  /*00f0*/  IMAD R0, R7, UR6, R0 ;  /* 0x0000000607007c24 */ /* 0x000fca000f8e0200 */
[----:B------:R-:W-:Y:S01]  /*0100*/  SHF.L.U32 R7, R0, 0x1, RZ ;  /* 0x0000000100077819 */ /* 0x000fe200000006ff */
[----:B------:R-:W2:Y:S04]  /*0110*/  LDC.64 R2, c[0x0][0x380] ;  /* 0x0000e000ff027b82 */ /* 0x000ea80000000a00 */
[----:B0-----:R-:W-:-:S05]  /*0120*/  IMAD.WIDE R4, R7, 0x4, R4 ;  /* 0x0000000407047825 */ /* 0x001fca00078e0204 */
[----:B-1----:R-:W3:Y:S01]  /*0130*/  LDG.E.CONSTANT R9, desc[UR4][R4.64+0x4] ;  /* 0x0000040404097981 */ /* 0x002ee2000c1e9900 */
[----:B--2---:R-:W-:-:S03]  /*0140*/  IMAD.WIDE R2, R7, 0x4, R2 ;  /* 0x0000000407027825 */ /* 0x004fc600078e0202 */
[----:B------:R-:W2:Y:S04]  /*0150*/  LDG.E.CONSTANT R7, desc[UR4][R4.64] ;  /* 0x0000000404077981 */ /* 0x000ea8000c1e9900 */
[----:B------:R-:W3:Y:S04]  /*0160*/  LDG.E R6, desc[UR4][R2.64+0x4] ;  /* 0x0000040402067981 */ /* 0x000ee8000c1e1900 */
[----:B------:R-:W4:Y:S01]  /*0170*/  LDG.E R0, desc[UR4][R2.64] ;  /* 0x0000000402007981 */ /* 0x000f22000c1e1900 */
[-C--:B---3--:R-:W-:Y:S01]  /*0180*/  FMUL R11, R6, R9.reuse ;  /* 0x00000009060b7220 */ /* 0x088fe20000400000 */
[----:B----4-:R-:W-:-:S03]  /*0190*/  FMUL R9, R0, R9 ;  /* 0x0000000900097220 */ /* 0x010fc60000400000 */
[-C--:B--2---:R-:W-:Y:S01]  /*01a0*/  FFMA R11, R0, R7.reuse, -R11 ;  /* 0x00000007000b7223 */ /* 0x084fe2000000080b */
[----:B------:R-:W-:-:S04]  /*01b0*/  FFMA R9, R6, R7, R9 ;  /* 0x0000000706097223 */ /* 0x000fc80000000009 */
[----:B------:R-:W-:Y:S04]  /*01c0*/  STG.E desc[UR4][R2.64], R11 ;  /* 0x0000000b02007986 */ /* 0x000fe8000c101904 */
[----:B------:R-:W-:Y:S01]  /*01d0*/  STG.E desc[UR4][R2.64+0x4], R9 ;  /* 0x0000040902007986 */ /* 0x000fe2000c101904 */
[----:B------:R-:W-:Y:S05]  /*01e0*/  EXIT ;  /* 0x000000000000794d */ /* 0x000fea0003800000 */
.L_x_0:
[----:B------:R-:W-:-:S00]  /*01f0*/  BRA `(.L_x_0) ;  /* 0xfffffffc00fc7947 */ /* 0x000fc0000383ffff */
[----:B------:R-:W-:-:S00]  /*0200*/  NOP ;  /* 0x0000000000007918 */ /* 0x000fc00000000000 */
[----:B------:R-:W-:-:S00]  /*0210*/  NOP ;  /* 0x0000000000007918 */ /* 0x000fc00000000000 */
[----:B------:R-:W-:-:S00]  /*0220*/  NOP ;  /* 0x0000000000007918 */ /* 0x000fc00000000000 */
[----:B------:R-:W-:-:S00]  /*0230*/  NOP ;  /* 0x0000000000007918 */ /* 0x000fc00000000000 */
[----:B------:R-:W-:-:S00]  /*0240*/  NOP ;  /* 0x0000000000007918 */ /* 0x000fc00000000000 */
[----:B------:R-:W-:-:S00]  /*0250*/  NOP ;  /* 0x0000000000007918 */ /* 0x000fc00000000000 */
[----:B------:R-:W-:-:S00]  /*0260*/  NOP ;  /* 0x0000000000007918 */ /* 0x000fc00000000000 */
[----:B------:R-:W-:-:S00]  /*0270*/  NOP ;  /* 0x0000000000007918 */ /* 0x000fc00000000000 */
.L_x_1:


//--------------------- .nv.shared.reserved.0     --------------------------
	.section	.nv.shared.reserved.0,"aw",@nobits
	.weak		__nv_reservedSMEM_offset_0_alias
	.size		__nv_reservedSMEM_offset_0_alias, 0, 64
	.other		__nv_reservedSMEM_offset_0_alias,@"STO_CUDA_RESERVED_SHARED STV_DEFAULT"
__nv_reservedSMEM_offset_0_alias:
	.zero		0
	.zero		64


//--------------------- .nv.constant0.kernmulC    --------------------------
	.section	.nv.constant0.kernmulC,"a",@progbits
	.sectionflags	@""
	.align	4
.nv.constant0.kernmulC:
	.zero		920


//--------------------- SYMBOLS --------------------------

	.type		.nv.reservedSmem.offset0,@object
	.size		.nv.reservedSmem.offset0,0x4
